//
// Generated by NVIDIA NVVM Compiler
//
// Compiler Build ID: CL-36424714
// Cuda compilation tools, release 13.0, V13.0.88
// Based on NVVM 20.0.0
//

.version 9.0
.target sm_100
.address_size 64

	// .globl	default_function_kernel

.visible .entry default_function_kernel(
	.param .u64 .ptr .align 1 default_function_kernel_param_0,
	.param .u64 .ptr .align 1 default_function_kernel_param_1
)
.maxntid 42
{
	.reg .b16 	%rs<7>;
	.reg .b32 	%r<13>;
	.reg .b32 	%f<2>;
	.reg .b64 	%rd<15>;

	ld.param.u64 	%rd1, [default_function_kernel_param_0];
	ld.param.u64 	%rd2, [default_function_kernel_param_1];
	cvta.to.global.u64 	%rd3, %rd1;
	cvta.to.global.u64 	%rd4, %rd2;
	mov.u32 	%r1, %ctaid.x;
	mov.u32 	%r2, %tid.x;
	cvt.u16.u32 	%rs1, %r2;
	mul.lo.s16 	%rs2, %rs1, 37;
	shr.u16 	%rs3, %rs2, 9;
	cvt.u32.u16 	%r3, %rs3;
	mad.lo.s32 	%r4, %r1, 3, %r3;
	shr.u32 	%r5, %r4, 1;
	mul.lo.s32 	%r6, %r5, 90;
	shl.b32 	%r7, %r1, 1;
	shr.u16 	%rs4, %rs2, 8;
	cvt.u32.u16 	%r8, %rs4;
	add.s32 	%r9, %r7, %r8;
	and.b32  	%r10, %r9, 3;
	mul.lo.s32 	%r11, %r10, 15;
	mul.lo.s16 	%rs5, %rs4, 7;
	sub.s16 	%rs6, %rs1, %rs5;
	cvt.u64.u32 	%rd5, %r6;
	cvt.u64.u32 	%rd6, %r11;
	cvt.u64.u16 	%rd7, %rs6;
	and.b64  	%rd8, %rd7, 255;
	add.s64 	%rd9, %rd6, %rd8;
	add.s64 	%rd10, %rd9, %rd5;
	shl.b64 	%rd11, %rd10, 2;
	add.s64 	%rd12, %rd4, %rd11;
	ld.global.nc.f32 	%f1, [%rd12+492];
	mad.lo.s32 	%r12, %r1, 42, %r2;
	mul.wide.u32 	%rd13, %r12, 4;
	add.s64 	%rd14, %rd3, %rd13;
	st.global.f32 	[%rd14], %f1;
	ret;

}


// ===== COMPILED SASS (sm_100) =====

	.target	sm_100

	.elftype	@"ET_EXEC"


//--------------------- .note.nv.tkinfo           --------------------------
	.section	.note.nv.tkinfo,"",@"SHT_NOTE"
	.sectionflags	@"SHF_NOTE_NV_TKINFO"
	.tkinfo
        /*0018*/ 	.word	0x00000002
        /*0030*/ 	.string	""
        /*0030*/ 	.string	"ptxas"
        /*0030*/ 	.string	"Cuda compilation tools, release 13.0, V13.0.88"
        /*0030*/ 	.string	"Build cuda_13.0.r13.0/compiler.36424714_0"
        /*0030*/ 	.string	"-arch sm_100 -m 64 "



//--------------------- .note.nv.cuinfo           --------------------------
	.section	.note.nv.cuinfo,"",@"SHT_NOTE"
	.sectionflags	@"SHF_NOTE_NV_CUINFO"
        /*0018*/ 	.short	0x0002
        /*001a*/ 	.short	0x0064
        /*001c*/ 	.short	0x0082
	.zero		2


//--------------------- .nv.info                  --------------------------
	.section	.nv.info,"",@"SHT_CUDA_INFO"
	.align	4


	//----- nvinfo : EIATTR_REGCOUNT
	.align		4
        /*0000*/ 	.byte	0x04, 0x2f
        /*0002*/ 	.short	(.L_1 - .L_0)
	.align		4
.L_0:
        /*0004*/ 	.word	index@(default_function_kernel)
        /*0008*/ 	.word	0x0000000a


	//----- nvinfo : EIATTR_FRAME_SIZE
	.align		4
.L_1:
        /*000c*/ 	.byte	0x04, 0x11
        /*000e*/ 	.short	(.L_3 - .L_2)
	.align		4
.L_2:
        /*0010*/ 	.word	index@(default_function_kernel)
        /*0014*/ 	.word	0x00000000


	//----- nvinfo : EIATTR_MIN_STACK_SIZE
	.align		4
.L_3:
        /*0018*/ 	.byte	0x04, 0x12
        /*001a*/ 	.short	(.L_5 - .L_4)
	.align		4
.L_4:
        /*001c*/ 	.word	index@(default_function_kernel)
        /*0020*/ 	.word	0x00000000
.L_5:


//--------------------- .nv.compat                --------------------------
	.section	.nv.compat,"",@"SHT_CUDA_COMPAT_INFO"
	.align	4
        /*0000*/ 	.byte	0x02, 0x09, 0x00, 0x00, 0x02, 0x02, 0x01, 0x00, 0x02, 0x05, 0x05, 0x00, 0x03, 0x07, 0x01, 0x01
        /*0010*/ 	.byte	0x02, 0x03, 0x00, 0x00, 0x02, 0x06, 0x01, 0x00, 0x04, 0x0b, 0x08, 0x00, 0x09, 0x00, 0x00, 0x00
        /*0020*/ 	.byte	0x00, 0x00, 0x00, 0x00


//--------------------- .nv.info.default_function_kernel --------------------------
	.section	.nv.info.default_function_kernel,"",@"SHT_CUDA_INFO"
	.sectionflags	@""
	.align	4


	//----- nvinfo : EIATTR_CUDA_API_VERSION
	.align		4
        /*0000*/ 	.byte	0x04, 0x37
        /*0002*/ 	.short	(.L_7 - .L_6)
.L_6:
        /*0004*/ 	.word	0x00000082


	//----- nvinfo : EIATTR_KPARAM_INFO
	.align		4
.L_7:
        /*0008*/ 	.byte	0x04, 0x17
        /*000a*/ 	.short	(.L_9 - .L_8)
.L_8:
        /*000c*/ 	.word	0x00000000
        /*0010*/ 	.short	0x0001
        /*0012*/ 	.short	0x0008
        /*0014*/ 	.byte	0x00, 0xf5, 0x21, 0x00


	//----- nvinfo : EIATTR_KPARAM_INFO
	.align		4
.L_9:
        /*0018*/ 	.byte	0x04, 0x17
        /*001a*/ 	.short	(.L_11 - .L_10)
.L_10:
        /*001c*/ 	.word	0x00000000
        /*0020*/ 	.short	0x0000
        /*0022*/ 	.short	0x0000
        /*0024*/ 	.byte	0x00, 0xf5, 0x21, 0x00


	//----- nvinfo : EIATTR_SPARSE_MMA_MASK
	.align		4
.L_11:
        /*0028*/ 	.byte	0x03, 0x50
        /*002a*/ 	.short	0x0000


	//----- nvinfo : EIATTR_MAXREG_COUNT
	.align		4
        /*002c*/ 	.byte	0x03, 0x1b
        /*002e*/ 	.short	0x00ff


	//----- nvinfo : EIATTR_MERCURY_ISA_VERSION
	.align		4
        /*0030*/ 	.byte	0x03, 0x5f
        /*0032*/ 	.short	0x0101


	//----- nvinfo : EIATTR_VRC_CTA_INIT_COUNT
	.align		4
        /*0034*/ 	.byte	0x02, 0x4a
	.zero		1
	.zero		1


	//----- nvinfo : EIATTR_EXIT_INSTR_OFFSETS
	.align		4
        /*0038*/ 	.byte	0x04, 0x1c
        /*003a*/ 	.short	(.L_13 - .L_12)


	//   ....[0]....
.L_12:
        /*003c*/ 	.word	0x00000210


	//----- nvinfo : EIATTR_MAX_THREADS
	.align		4
.L_13:
        /*0040*/ 	.byte	0x04, 0x05
        /*0042*/ 	.short	(.L_15 - .L_14)
.L_14:
        /*0044*/ 	.word	0x0000002a
        /*0048*/ 	.word	0x00000001
        /*004c*/ 	.word	0x00000001


	//----- nvinfo : EIATTR_CBANK_PARAM_SIZE
	.align		4
.L_15:
        /*0050*/ 	.byte	0x03, 0x19
        /*0052*/ 	.short	0x0010


	//----- nvinfo : EIATTR_PARAM_CBANK
	.align		4
        /*0054*/ 	.byte	0x04, 0x0a
        /*0056*/ 	.short	(.L_17 - .L_16)
	.align		4
.L_16:
        /*0058*/ 	.word	index@(.nv.constant0.default_function_kernel)
        /*005c*/ 	.short	0x0380
        /*005e*/ 	.short	0x0010


	//----- nvinfo : EIATTR_SW_WAR
	.align		4
.L_17:
        /*0060*/ 	.byte	0x04, 0x36
        /*0062*/ 	.short	(.L_19 - .L_18)
.L_18:
        /*0064*/ 	.word	0x00000008
.L_19:


//--------------------- .nv.callgraph             --------------------------
	.section	.nv.callgraph,"",@"SHT_CUDA_CALLGRAPH"
	.align	4
	.sectionentsize	8
	.align		4
        /*0000*/ 	.word	0x00000000
	.align		4
        /*0004*/ 	.word	0xffffffff
	.align		4
        /*0008*/ 	.word	0x00000000
	.align		4
        /*000c*/ 	.word	0xfffffffe
	.align		4
        /*0010*/ 	.word	0x00000000
	.align		4
        /*0014*/ 	.word	0xfffffffd
	.align		4
        /*0018*/ 	.word	0x00000000
	.align		4
        /*001c*/ 	.word	0xfffffffc


//--------------------- .text.default_function_kernel --------------------------
	.section	.text.default_function_kernel,"ax",@progbits
	.align	128
        .global         default_function_kernel
        .type           default_function_kernel,@function
        .size           default_function_kernel,(.L_x_1 - default_function_kernel)
        .other          default_function_kernel,@"STO_CUDA_ENTRY STV_DEFAULT"
default_function_kernel:
.text.default_function_kernel:
[----:B------:R-:W-:Y:S01]  /*0000*/  LDC R1, c[0x0][0x37c] ;  /* 0x0000df00ff017b82 */ /* 0x000fe20000000800 */
[----:B------:R-:W0:Y:S01]  /*0010*/  S2R R3, SR_TID.X ;  /* 0x0000000000037919 */ /* 0x000e220000002100 */
[----:B------:R-:W1:Y:S01]  /*0020*/  LDCU.64 UR6, c[0x0][0x388] ;  /* 0x00007100ff0677ac */ /* 0x000e620008000a00 */
[----:B------:R-:W2:Y:S01]  /*0030*/  S2R R0, SR_CTAID.X ;  /* 0x0000000000007919 */ /* 0x000ea20000002500 */
[----:B------:R-:W3:Y:S01]  /*0040*/  LDCU.64 UR4, c[0x0][0x358] ;  /* 0x00006b00ff0477ac */ /* 0x000ee20008000a00 */
[----:B0-----:R-:W-:-:S05]  /*0050*/  PRMT R2, R3, 0x9910, RZ ;  /* 0x0000991003027816 */ /* 0x001fca00000000ff */
[----:B------:R-:W-:-:S05]  /*0060*/  IMAD R2, R2, 0x25, RZ ;  /* 0x0000002502027824 */ /* 0x000fca00078e02ff */
[----:B------:R-:W-:-:S04]  /*0070*/  LOP3.LUT R2, R2, 0xffff, RZ, 0xc0, !PT ;  /* 0x0000ffff02027812 */ /* 0x000fc800078ec0ff */
[--C-:B------:R-:W-:Y:S02]  /*0080*/  SHF.R.U32.HI R4, RZ, 0x8, R2.reuse ;  /* 0x00000008ff047819 */ /* 0x100fe40000011602 */
[----:B------:R-:W-:Y:S02]  /*0090*/  SHF.R.U32.HI R2, RZ, 0x9, R2 ;  /* 0x00000009ff027819 */ /* 0x000fe40000011602 */
[----:B------:R-:W-:Y:S02]  /*00a0*/  PRMT R6, R4, 0x9910, RZ ;  /* 0x0000991004067816 */ /* 0x000fe400000000ff */
[----:B------:R-:W-:Y:S02]  /*00b0*/  LOP3.LUT R5, R2, 0xffff, RZ, 0xc0, !PT ;  /* 0x0000ffff02057812 */ /* 0x000fe400078ec0ff */
[----:B------:R-:W-:Y:S01]  /*00c0*/  LOP3.LUT R7, R4, 0xffff, RZ, 0xc0, !PT ;  /* 0x0000ffff04077812 */ /* 0x000fe200078ec0ff */
[----:B------:R-:W-:Y:S02]  /*00d0*/  IMAD R2, R6, 0x7, RZ ;  /* 0x0000000706027824 */ /* 0x000fe400078e02ff */
[----:B--2---:R-:W-:-:S02]  /*00e0*/  IMAD R5, R0, 0x3, R5 ;  /* 0x0000000300057824 */ /* 0x004fc400078e0205 */
[----:B------:R-:W-:Y:S02]  /*00f0*/  IMAD.MOV R2, RZ, RZ, -R2 ;  /* 0x000000ffff027224 */ /* 0x000fe400078e0a02 */
[----:B------:R-:W-:Y:S01]  /*0100*/  IMAD R7, R0, 0x2, R7 ;  /* 0x0000000200077824 */ /* 0x000fe200078e0207 */
[----:B------:R-:W-:Y:S02]  /*0110*/  SHF.R.U32.HI R5, RZ, 0x1, R5 ;  /* 0x00000001ff057819 */ /* 0x000fe40000011605 */
[----:B------:R-:W-:Y:S02]  /*0120*/  PRMT R4, R2, 0x7710, RZ ;  /* 0x0000771002047816 */ /* 0x000fe400000000ff */
[----:B------:R-:W-:Y:S01]  /*0130*/  LOP3.LUT R7, R7, 0x3, RZ, 0xc0, !PT ;  /* 0x0000000307077812 */ /* 0x000fe200078ec0ff */
[----:B------:R-:W-:Y:S02]  /*0140*/  IMAD R5, R5, 0x5a, RZ ;  /* 0x0000005a05057824 */ /* 0x000fe400078e02ff */
[----:B------:R-:W-:-:S02]  /*0150*/  IMAD.IADD R4, R4, 0x1, R3 ;  /* 0x0000000104047824 */ /* 0x000fc400078e0203 */
[----:B------:R-:W-:Y:S02]  /*0160*/  IMAD R2, R7, 0xf, RZ ;  /* 0x0000000f07027824 */ /* 0x000fe400078e02ff */
[----:B------:R-:W0:Y:S01]  /*0170*/  LDC.64 R6, c[0x0][0x380] ;  /* 0x0000e000ff067b82 */ /* 0x000e220000000a00 */
[----:B------:R-:W-:-:S04]  /*0180*/  LOP3.LUT R4, R4, 0xff, RZ, 0xc0, !PT ;  /* 0x000000ff04047812 */ /* 0x000fc800078ec0ff */
[----:B------:R-:W-:-:S04]  /*0190*/  IADD3 R2, P0, P1, R5, R2, R4 ;  /* 0x0000000205027210 */ /* 0x000fc8000791e004 */
[----:B------:R-:W-:Y:S02]  /*01a0*/  IADD3.X R5, PT, PT, RZ, RZ, RZ, P0, P1 ;  /* 0x000000ffff057210 */ /* 0x000fe400007e24ff */
[----:B-1----:R-:W-:-:S04]  /*01b0*/  LEA R4, P0, R2, UR6, 0x2 ;  /* 0x0000000602047c11 */ /* 0x002fc8000f8010ff */
[----:B------:R-:W-:-:S06]  /*01c0*/  LEA.HI.X R5, R2, UR7, R5, 0x2, P0 ;  /* 0x0000000702057c11 */ /* 0x000fcc00080f1405 */
[----:B---3--:R-:W2:Y:S01]  /*01d0*/  LDG.E.CONSTANT R5, desc[UR4][R4.64+0x1ec] ;  /* 0x0001ec0404057981 */ /* 0x008ea2000c1e9900 */
[----:B------:R-:W-:-:S04]  /*01e0*/  IMAD R3, R0, 0x2a, R3 ;  /* 0x0000002a00037824 */ /* 0x000fc800078e0203 */
[----:B0-----:R-:W-:-:S05]  /*01f0*/  IMAD.WIDE.U32 R2, R3, 0x4, R6 ;  /* 0x0000000403027825 */ /* 0x001fca00078e0006 */
[----:B--2---:R-:W-:Y:S01]  /*0200*/  STG.E desc[UR4][R2.64], R5 ;  /* 0x0000000502007986 */ /* 0x004fe2000c101904 */
[----:B------:R-:W-:Y:S05]  /*0210*/  EXIT ;  /* 0x000000000000794d */ /* 0x000fea0003800000 */
.L_x_0:
[----:B------:R-:W-:-:S00]  /*0220*/  BRA `(.L_x_0) ;  /* 0xfffffffc00fc7947 */ /* 0x000fc0000383ffff */
[----:B------:R-:W-:-:S00]  /*0230*/  NOP ;  /* 0x0000000000007918 */ /* 0x000fc00000000000 */
        /* <DEDUP_REMOVED lines=12> */
.L_x_1:


//--------------------- .nv.shared.reserved.0     --------------------------
	.section	.nv.shared.reserved.0,"aw",@nobits
	.weak		__nv_reservedSMEM_offset_0_alias
	.size		__nv_reservedSMEM_offset_0_alias, 0, 64
	.other		__nv_reservedSMEM_offset_0_alias,@"STO_CUDA_RESERVED_SHARED STV_DEFAULT"
__nv_reservedSMEM_offset_0_alias:
	.zero		0
	.zero		64


//--------------------- .nv.constant0.default_function_kernel --------------------------
	.section	.nv.constant0.default_function_kernel,"a",@progbits
	.sectionflags	@""
	.align	4
.nv.constant0.default_function_kernel:
	.zero		912


//--------------------- SYMBOLS --------------------------

	.type		.nv.reservedSmem.offset0,@object
	.size		.nv.reservedSmem.offset0,0x4
